//
// Generated by NVIDIA NVVM Compiler
//
// Compiler Build ID: CL-36424714
// Cuda compilation tools, release 13.0, V13.0.88
// Based on NVVM 20.0.0
//

.version 9.0
.target sm_100
.address_size 64

	// .globl	_Z8findOnesPcPfi

.visible .entry _Z8findOnesPcPfi(
	.param .u64 .ptr .align 1 _Z8findOnesPcPfi_param_0,
	.param .u64 .ptr .align 1 _Z8findOnesPcPfi_param_1,
	.param .u32 _Z8findOnesPcPfi_param_2
)
{
	.reg .pred 	%p<3>;
	.reg .b16 	%rs<2>;
	.reg .b32 	%r<6>;
	.reg .b32 	%f<2>;
	.reg .b64 	%rd<7>;

	ld.param.u64 	%rd1, [_Z8findOnesPcPfi_param_0];
	ld.param.u64 	%rd2, [_Z8findOnesPcPfi_param_1];
	ld.param.u32 	%r2, [_Z8findOnesPcPfi_param_2];
	mov.u32 	%r3, %ntid.x;
	mov.u32 	%r4, %ctaid.x;
	mov.u32 	%r5, %tid.x;
	mad.lo.s32 	%r1, %r3, %r4, %r5;
	setp.ge.s32 	%p1, %r1, %r2;
	@%p1 bra 	$L__BB0_3;
	cvta.to.global.u64 	%rd3, %rd1;
	cvt.s64.s32 	%rd4, %r1;
	add.s64 	%rd5, %rd3, %rd4;
	ld.global.u8 	%rs1, [%rd5];
	setp.ne.s16 	%p2, %rs1, 49;
	@%p2 bra 	$L__BB0_3;
	cvta.to.global.u64 	%rd6, %rd2;
	atom.global.add.f32 	%f1, [%rd6], 0f3F800000;
$L__BB0_3:
	ret;

}


// ===== COMPILED SASS (sm_100) =====

	.target	sm_100

	.elftype	@"ET_EXEC"


//--------------------- .note.nv.tkinfo           --------------------------
	.section	.note.nv.tkinfo,"",@"SHT_NOTE"
	.sectionflags	@"SHF_NOTE_NV_TKINFO"
	.tkinfo
        /*0018*/ 	.word	0x00000002
        /*0030*/ 	.string	""
        /*0030*/ 	.string	"ptxas"
        /*0030*/ 	.string	"Cuda compilation tools, release 13.0, V13.0.88"
        /*0030*/ 	.string	"Build cuda_13.0.r13.0/compiler.36424714_0"
        /*0030*/ 	.string	"-arch sm_100 -m 64 "



//--------------------- .note.nv.cuinfo           --------------------------
	.section	.note.nv.cuinfo,"",@"SHT_NOTE"
	.sectionflags	@"SHF_NOTE_NV_CUINFO"
        /*0018*/ 	.short	0x0002
        /*001a*/ 	.short	0x0064
        /*001c*/ 	.short	0x0082
	.zero		2


//--------------------- .nv.info                  --------------------------
	.section	.nv.info,"",@"SHT_CUDA_INFO"
	.align	4


	//----- nvinfo : EIATTR_REGCOUNT
	.align		4
        /*0000*/ 	.byte	0x04, 0x2f
        /*0002*/ 	.short	(.L_1 - .L_0)
	.align		4
.L_0:
        /*0004*/ 	.word	index@(_Z8findOnesPcPfi)
        /*0008*/ 	.word	0x00000008


	//----- nvinfo : EIATTR_FRAME_SIZE
	.align		4
.L_1:
        /*000c*/ 	.byte	0x04, 0x11
        /*000e*/ 	.short	(.L_3 - .L_2)
	.align		4
.L_2:
        /*0010*/ 	.word	index@(_Z8findOnesPcPfi)
        /*0014*/ 	.word	0x00000000


	//----- nvinfo : EIATTR_MIN_STACK_SIZE
	.align		4
.L_3:
        /*0018*/ 	.byte	0x04, 0x12
        /*001a*/ 	.short	(.L_5 - .L_4)
	.align		4
.L_4:
        /*001c*/ 	.word	index@(_Z8findOnesPcPfi)
        /*0020*/ 	.word	0x00000000
.L_5:


//--------------------- .nv.compat                --------------------------
	.section	.nv.compat,"",@"SHT_CUDA_COMPAT_INFO"
	.align	4
        /*0000*/ 	.byte	0x02, 0x09, 0x00, 0x00, 0x02, 0x02, 0x01, 0x00, 0x02, 0x05, 0x05, 0x00, 0x03, 0x07, 0x01, 0x01
        /*0010*/ 	.byte	0x02, 0x03, 0x00, 0x00, 0x02, 0x06, 0x01, 0x00, 0x04, 0x0b, 0x08, 0x00, 0x09, 0x00, 0x00, 0x00
        /*0020*/ 	.byte	0x00, 0x00, 0x00, 0x00


//--------------------- .nv.info._Z8findOnesPcPfi --------------------------
	.section	.nv.info._Z8findOnesPcPfi,"",@"SHT_CUDA_INFO"
	.sectionflags	@""
	.align	4


	//----- nvinfo : EIATTR_CUDA_API_VERSION
	.align		4
        /*0000*/ 	.byte	0x04, 0x37
        /*0002*/ 	.short	(.L_7 - .L_6)
.L_6:
        /*0004*/ 	.word	0x00000082


	//----- nvinfo : EIATTR_KPARAM_INFO
	.align		4
.L_7:
        /*0008*/ 	.byte	0x04, 0x17
        /*000a*/ 	.short	(.L_9 - .L_8)
.L_8:
        /*000c*/ 	.word	0x00000000
        /*0010*/ 	.short	0x0002
        /*0012*/ 	.short	0x0010
        /*0014*/ 	.byte	0x00, 0xf0, 0x11, 0x00


	//----- nvinfo : EIATTR_KPARAM_INFO
	.align		4
.L_9:
        /*0018*/ 	.byte	0x04, 0x17
        /*001a*/ 	.short	(.L_11 - .L_10)
.L_10:
        /*001c*/ 	.word	0x00000000
        /*0020*/ 	.short	0x0001
        /*0022*/ 	.short	0x0008
        /*0024*/ 	.byte	0x00, 0xf5, 0x21, 0x00


	//----- nvinfo : EIATTR_KPARAM_INFO
	.align		4
.L_11:
        /*0028*/ 	.byte	0x04, 0x17
        /*002a*/ 	.short	(.L_13 - .L_12)
.L_12:
        /*002c*/ 	.word	0x00000000
        /*0030*/ 	.short	0x0000
        /*0032*/ 	.short	0x0000
        /*0034*/ 	.byte	0x00, 0xf5, 0x21, 0x00


	//----- nvinfo : EIATTR_SPARSE_MMA_MASK
	.align		4
.L_13:
        /*0038*/ 	.byte	0x03, 0x50
        /*003a*/ 	.short	0x0000


	//----- nvinfo : EIATTR_MAXREG_COUNT
	.align		4
        /*003c*/ 	.byte	0x03, 0x1b
        /*003e*/ 	.short	0x00ff


	//----- nvinfo : EIATTR_MERCURY_ISA_VERSION
	.align		4
        /*0040*/ 	.byte	0x03, 0x5f
        /*0042*/ 	.short	0x0101


	//----- nvinfo : EIATTR_VRC_CTA_INIT_COUNT
	.align		4
        /*0044*/ 	.byte	0x02, 0x4a
	.zero		1
	.zero		1


	//----- nvinfo : EIATTR_EXIT_INSTR_OFFSETS
	.align		4
        /*0048*/ 	.byte	0x04, 0x1c
        /*004a*/ 	.short	(.L_15 - .L_14)


	//   ....[0]....
.L_14:
        /*004c*/ 	.word	0x00000070


	//   ....[1]....
        /*0050*/ 	.word	0x000000e0


	//   ....[2]....
        /*0054*/ 	.word	0x00000120


	//----- nvinfo : EIATTR_CBANK_PARAM_SIZE
	.align		4
.L_15:
        /*0058*/ 	.byte	0x03, 0x19
        /*005a*/ 	.short	0x0014


	//----- nvinfo : EIATTR_PARAM_CBANK
	.align		4
        /*005c*/ 	.byte	0x04, 0x0a
        /*005e*/ 	.short	(.L_17 - .L_16)
	.align		4
.L_16:
        /*0060*/ 	.word	index@(.nv.constant0._Z8findOnesPcPfi)
        /*0064*/ 	.short	0x0380
        /*0066*/ 	.short	0x0014


	//----- nvinfo : EIATTR_SW_WAR
	.align		4
.L_17:
        /*0068*/ 	.byte	0x04, 0x36
        /*006a*/ 	.short	(.L_19 - .L_18)
.L_18:
        /*006c*/ 	.word	0x00000008
.L_19:


//--------------------- .nv.callgraph             --------------------------
	.section	.nv.callgraph,"",@"SHT_CUDA_CALLGRAPH"
	.align	4
	.sectionentsize	8
	.align		4
        /*0000*/ 	.word	0x00000000
	.align		4
        /*0004*/ 	.word	0xffffffff
	.align		4
        /*0008*/ 	.word	0x00000000
	.align		4
        /*000c*/ 	.word	0xfffffffe
	.align		4
        /*0010*/ 	.word	0x00000000
	.align		4
        /*0014*/ 	.word	0xfffffffd
	.align		4
        /*0018*/ 	.word	0x00000000
	.align		4
        /*001c*/ 	.word	0xfffffffc


//--------------------- .text._Z8findOnesPcPfi    --------------------------
	.section	.text._Z8findOnesPcPfi,"ax",@progbits
	.align	128
        .global         _Z8findOnesPcPfi
        .type           _Z8findOnesPcPfi,@function
        .size           _Z8findOnesPcPfi,(.L_x_1 - _Z8findOnesPcPfi)
        .other          _Z8findOnesPcPfi,@"STO_CUDA_ENTRY STV_DEFAULT"
_Z8findOnesPcPfi:
.text._Z8findOnesPcPfi:
[----:B------:R-:W-:Y:S01]  /*0000*/  LDC R1, c[0x0][0x37c] ;  /* 0x0000df00ff017b82 */ /* 0x000fe20000000800 */
[----:B------:R-:W0:Y:S01]  /*0010*/  S2R R0, SR_CTAID.X ;  /* 0x0000000000007919 */ /* 0x000e220000002500 */
[----:B------:R-:W0:Y:S01]  /*0020*/  LDCU UR4, c[0x0][0x360] ;  /* 0x00006c00ff0477ac */ /* 0x000e220008000800 */
[----:B------:R-:W0:Y:S01]  /*0030*/  S2R R3, SR_TID.X ;  /* 0x0000000000037919 */ /* 0x000e220000002100 */
[----:B------:R-:W1:Y:S01]  /*0040*/  LDCU UR5, c[0x0][0x390] ;  /* 0x00007200ff0577ac */ /* 0x000e620008000800 */
[----:B0-----:R-:W-:-:S05]  /*0050*/  IMAD R0, R0, UR4, R3 ;  /* 0x0000000400007c24 */ /* 0x001fca000f8e0203 */
[----:B-1----:R-:W-:-:S13]  /*0060*/  ISETP.GE.AND P0, PT, R0, UR5, PT ;  /* 0x0000000500007c0c */ /* 0x002fda000bf06270 */
[----:B------:R-:W-:Y:S05]  /*0070*/  @P0 EXIT ;  /* 0x000000000000094d */ /* 0x000fea0003800000 */
[----:B------:R-:W0:Y:S01]  /*0080*/  LDCU.64 UR6, c[0x0][0x380] ;  /* 0x00007000ff0677ac */ /* 0x000e220008000a00 */
[----:B------:R-:W1:Y:S01]  /*0090*/  LDCU.64 UR4, c[0x0][0x358] ;  /* 0x00006b00ff0477ac */ /* 0x000e620008000a00 */
[----:B0-----:R-:W-:-:S04]  /*00a0*/  IADD3 R2, P0, PT, R0, UR6, RZ ;  /* 0x0000000600027c10 */ /* 0x001fc8000ff1e0ff */
[----:B------:R-:W-:-:S05]  /*00b0*/  LEA.HI.X.SX32 R3, R0, UR7, 0x1, P0 ;  /* 0x0000000700037c11 */ /* 0x000fca00080f0eff */
[----:B-1----:R-:W2:Y:S02]  /*00c0*/  LDG.E.U8 R2, desc[UR4][R2.64] ;  /* 0x0000000402027981 */ /* 0x002ea4000c1e1100 */
[----:B--2---:R-:W-:-:S13]  /*00d0*/  ISETP.NE.AND P0, PT, R2, 0x31, PT ;  /* 0x000000310200780c */ /* 0x004fda0003f05270 */
[----:B------:R-:W-:Y:S05]  /*00e0*/  @P0 EXIT ;  /* 0x000000000000094d */ /* 0x000fea0003800000 */
[----:B------:R-:W0:Y:S01]  /*00f0*/  LDC.64 R2, c[0x0][0x388] ;  /* 0x0000e200ff027b82 */ /* 0x000e220000000a00 */
[----:B------:R-:W-:-:S05]  /*0100*/  IMAD.MOV.U32 R5, RZ, RZ, 0x3f800000 ;  /* 0x3f800000ff057424 */ /* 0x000fca00078e00ff */
[----:B0-----:R-:W-:Y:S01]  /*0110*/  REDG.E.ADD.F32.FTZ.RN.STRONG.GPU desc[UR4][R2.64], R5 ;  /* 0x00000005020079a6 */ /* 0x001fe2000c12f304 */
[----:B------:R-:W-:Y:S05]  /*0120*/  EXIT ;  /* 0x000000000000794d */ /* 0x000fea0003800000 */
.L_x_0:
[----:B------:R-:W-:-:S00]  /*0130*/  BRA `(.L_x_0) ;  /* 0xfffffffc00fc7947 */ /* 0x000fc0000383ffff */
[----:B------:R-:W-:-:S00]  /*0140*/  NOP ;  /* 0x0000000000007918 */ /* 0x000fc00000000000 */
        /* <DEDUP_REMOVED lines=11> */
.L_x_1:


//--------------------- .nv.shared.reserved.0     --------------------------
	.section	.nv.shared.reserved.0,"aw",@nobits
	.weak		__nv_reservedSMEM_offset_0_alias
	.size		__nv_reservedSMEM_offset_0_alias, 0, 64
	.other		__nv_reservedSMEM_offset_0_alias,@"STO_CUDA_RESERVED_SHARED STV_DEFAULT"
__nv_reservedSMEM_offset_0_alias:
	.zero		0
	.zero		64


//--------------------- .nv.constant0._Z8findOnesPcPfi --------------------------
	.section	.nv.constant0._Z8findOnesPcPfi,"a",@progbits
	.sectionflags	@""
	.align	4
.nv.constant0._Z8findOnesPcPfi:
	.zero		916


//--------------------- SYMBOLS --------------------------

	.type		.nv.reservedSmem.offset0,@object
	.size		.nv.reservedSmem.offset0,0x4
